//
// Generated by NVIDIA NVVM Compiler
//
// Compiler Build ID: CL-36424714
// Cuda compilation tools, release 13.0, V13.0.88
// Based on NVVM 20.0.0
//

.version 9.0
.target sm_100
.address_size 64

	// .globl	_Z15add_vectors_gpuPKiS0_Pi

.visible .entry _Z15add_vectors_gpuPKiS0_Pi(
	.param .u64 .ptr .align 1 _Z15add_vectors_gpuPKiS0_Pi_param_0,
	.param .u64 .ptr .align 1 _Z15add_vectors_gpuPKiS0_Pi_param_1,
	.param .u64 .ptr .align 1 _Z15add_vectors_gpuPKiS0_Pi_param_2
)
{
	.reg .b32 	%r<5>;
	.reg .b64 	%rd<11>;

	ld.param.u64 	%rd1, [_Z15add_vectors_gpuPKiS0_Pi_param_0];
	ld.param.u64 	%rd2, [_Z15add_vectors_gpuPKiS0_Pi_param_1];
	ld.param.u64 	%rd3, [_Z15add_vectors_gpuPKiS0_Pi_param_2];
	cvta.to.global.u64 	%rd4, %rd3;
	cvta.to.global.u64 	%rd5, %rd2;
	cvta.to.global.u64 	%rd6, %rd1;
	mov.u32 	%r1, %tid.x;
	mul.wide.u32 	%rd7, %r1, 4;
	add.s64 	%rd8, %rd6, %rd7;
	ld.global.u32 	%r2, [%rd8];
	add.s64 	%rd9, %rd5, %rd7;
	ld.global.u32 	%r3, [%rd9];
	add.s32 	%r4, %r3, %r2;
	add.s64 	%rd10, %rd4, %rd7;
	st.global.u32 	[%rd10], %r4;
	ret;

}
	// .globl	_Z11gendata_gpuPi
.visible .entry _Z11gendata_gpuPi(
	.param .u64 .ptr .align 1 _Z11gendata_gpuPi_param_0
)
{
	.reg .b32 	%r<2>;
	.reg .b64 	%rd<5>;

	ld.param.u64 	%rd1, [_Z11gendata_gpuPi_param_0];
	cvta.to.global.u64 	%rd2, %rd1;
	mov.u32 	%r1, %tid.x;
	mul.wide.u32 	%rd3, %r1, 4;
	add.s64 	%rd4, %rd2, %rd3;
	st.global.u32 	[%rd4], %r1;
	ret;

}


// ===== COMPILED SASS (sm_100) =====

	.target	sm_100

	.elftype	@"ET_EXEC"


//--------------------- .note.nv.tkinfo           --------------------------
	.section	.note.nv.tkinfo,"",@"SHT_NOTE"
	.sectionflags	@"SHF_NOTE_NV_TKINFO"
	.tkinfo
        /*0018*/ 	.word	0x00000002
        /*0030*/ 	.string	""
        /*0030*/ 	.string	"ptxas"
        /*0030*/ 	.string	"Cuda compilation tools, release 13.0, V13.0.88"
        /*0030*/ 	.string	"Build cuda_13.0.r13.0/compiler.36424714_0"
        /*0030*/ 	.string	"-arch sm_100 -m 64 "



//--------------------- .note.nv.cuinfo           --------------------------
	.section	.note.nv.cuinfo,"",@"SHT_NOTE"
	.sectionflags	@"SHF_NOTE_NV_CUINFO"
        /*0018*/ 	.short	0x0002
        /*001a*/ 	.short	0x0064
        /*001c*/ 	.short	0x0082
	.zero		2


//--------------------- .nv.info                  --------------------------
	.section	.nv.info,"",@"SHT_CUDA_INFO"
	.align	4


	//----- nvinfo : EIATTR_REGCOUNT
	.align		4
        /*0000*/ 	.byte	0x04, 0x2f
        /*0002*/ 	.short	(.L_1 - .L_0)
	.align		4
.L_0:
        /*0004*/ 	.word	index@(_Z15add_vectors_gpuPKiS0_Pi)
        /*0008*/ 	.word	0x0000000c


	//----- nvinfo : EIATTR_FRAME_SIZE
	.align		4
.L_1:
        /*000c*/ 	.byte	0x04, 0x11
        /*000e*/ 	.short	(.L_3 - .L_2)
	.align		4
.L_2:
        /*0010*/ 	.word	index@(_Z15add_vectors_gpuPKiS0_Pi)
        /*0014*/ 	.word	0x00000000


	//----- nvinfo : EIATTR_REGCOUNT
	.align		4
.L_3:
        /*0018*/ 	.byte	0x04, 0x2f
        /*001a*/ 	.short	(.L_5 - .L_4)
	.align		4
.L_4:
        /*001c*/ 	.word	index@(_Z11gendata_gpuPi)
        /*0020*/ 	.word	0x00000008


	//----- nvinfo : EIATTR_FRAME_SIZE
	.align		4
.L_5:
        /*0024*/ 	.byte	0x04, 0x11
        /*0026*/ 	.short	(.L_7 - .L_6)
	.align		4
.L_6:
        /*0028*/ 	.word	index@(_Z11gendata_gpuPi)
        /*002c*/ 	.word	0x00000000


	//----- nvinfo : EIATTR_MIN_STACK_SIZE
	.align		4
.L_7:
        /*0030*/ 	.byte	0x04, 0x12
        /*0032*/ 	.short	(.L_9 - .L_8)
	.align		4
.L_8:
        /*0034*/ 	.word	index@(_Z11gendata_gpuPi)
        /*0038*/ 	.word	0x00000000


	//----- nvinfo : EIATTR_MIN_STACK_SIZE
	.align		4
.L_9:
        /*003c*/ 	.byte	0x04, 0x12
        /*003e*/ 	.short	(.L_11 - .L_10)
	.align		4
.L_10:
        /*0040*/ 	.word	index@(_Z15add_vectors_gpuPKiS0_Pi)
        /*0044*/ 	.word	0x00000000
.L_11:


//--------------------- .nv.compat                --------------------------
	.section	.nv.compat,"",@"SHT_CUDA_COMPAT_INFO"
	.align	4
        /*0000*/ 	.byte	0x02, 0x09, 0x00, 0x00, 0x02, 0x02, 0x01, 0x00, 0x02, 0x05, 0x05, 0x00, 0x03, 0x07, 0x01, 0x01
        /*0010*/ 	.byte	0x02, 0x03, 0x00, 0x00, 0x02, 0x06, 0x01, 0x00, 0x04, 0x0b, 0x08, 0x00, 0x09, 0x00, 0x00, 0x00
        /*0020*/ 	.byte	0x00, 0x00, 0x00, 0x00


//--------------------- .nv.info._Z11gendata_gpuPi --------------------------
	.section	.nv.info._Z11gendata_gpuPi,"",@"SHT_CUDA_INFO"
	.sectionflags	@""
	.align	4


	//----- nvinfo : EIATTR_CUDA_API_VERSION
	.align		4
        /*0000*/ 	.byte	0x04, 0x37
        /*0002*/ 	.short	(.L_13 - .L_12)
.L_12:
        /*0004*/ 	.word	0x00000082


	//----- nvinfo : EIATTR_KPARAM_INFO
	.align		4
.L_13:
        /*0008*/ 	.byte	0x04, 0x17
        /*000a*/ 	.short	(.L_15 - .L_14)
.L_14:
        /*000c*/ 	.word	0x00000000
        /*0010*/ 	.short	0x0000
        /*0012*/ 	.short	0x0000
        /*0014*/ 	.byte	0x00, 0xf5, 0x21, 0x00


	//----- nvinfo : EIATTR_SPARSE_MMA_MASK
	.align		4
.L_15:
        /*0018*/ 	.byte	0x03, 0x50
        /*001a*/ 	.short	0x0000


	//----- nvinfo : EIATTR_MAXREG_COUNT
	.align		4
        /*001c*/ 	.byte	0x03, 0x1b
        /*001e*/ 	.short	0x00ff


	//----- nvinfo : EIATTR_MERCURY_ISA_VERSION
	.align		4
        /*0020*/ 	.byte	0x03, 0x5f
        /*0022*/ 	.short	0x0101


	//----- nvinfo : EIATTR_VRC_CTA_INIT_COUNT
	.align		4
        /*0024*/ 	.byte	0x02, 0x4a
	.zero		1
	.zero		1


	//----- nvinfo : EIATTR_EXIT_INSTR_OFFSETS
	.align		4
        /*0028*/ 	.byte	0x04, 0x1c
        /*002a*/ 	.short	(.L_17 - .L_16)


	//   ....[0]....
.L_16:
        /*002c*/ 	.word	0x00000060


	//----- nvinfo : EIATTR_CBANK_PARAM_SIZE
	.align		4
.L_17:
        /*0030*/ 	.byte	0x03, 0x19
        /*0032*/ 	.short	0x0008


	//----- nvinfo : EIATTR_PARAM_CBANK
	.align		4
        /*0034*/ 	.byte	0x04, 0x0a
        /*0036*/ 	.short	(.L_19 - .L_18)
	.align		4
.L_18:
        /*0038*/ 	.word	index@(.nv.constant0._Z11gendata_gpuPi)
        /*003c*/ 	.short	0x0380
        /*003e*/ 	.short	0x0008


	//----- nvinfo : EIATTR_SW_WAR
	.align		4
.L_19:
        /*0040*/ 	.byte	0x04, 0x36
        /*0042*/ 	.short	(.L_21 - .L_20)
.L_20:
        /*0044*/ 	.word	0x00000008
.L_21:


//--------------------- .nv.info._Z15add_vectors_gpuPKiS0_Pi --------------------------
	.section	.nv.info._Z15add_vectors_gpuPKiS0_Pi,"",@"SHT_CUDA_INFO"
	.sectionflags	@""
	.align	4


	//----- nvinfo : EIATTR_CUDA_API_VERSION
	.align		4
        /*0000*/ 	.byte	0x04, 0x37
        /*0002*/ 	.short	(.L_23 - .L_22)
.L_22:
        /*0004*/ 	.word	0x00000082


	//----- nvinfo : EIATTR_KPARAM_INFO
	.align		4
.L_23:
        /*0008*/ 	.byte	0x04, 0x17
        /*000a*/ 	.short	(.L_25 - .L_24)
.L_24:
        /*000c*/ 	.word	0x00000000
        /*0010*/ 	.short	0x0002
        /*0012*/ 	.short	0x0010
        /*0014*/ 	.byte	0x00, 0xf5, 0x21, 0x00


	//----- nvinfo : EIATTR_KPARAM_INFO
	.align		4
.L_25:
        /*0018*/ 	.byte	0x04, 0x17
        /*001a*/ 	.short	(.L_27 - .L_26)
.L_26:
        /*001c*/ 	.word	0x00000000
        /*0020*/ 	.short	0x0001
        /*0022*/ 	.short	0x0008
        /*0024*/ 	.byte	0x00, 0xf5, 0x21, 0x00


	//----- nvinfo : EIATTR_KPARAM_INFO
	.align		4
.L_27:
        /*0028*/ 	.byte	0x04, 0x17
        /*002a*/ 	.short	(.L_29 - .L_28)
.L_28:
        /*002c*/ 	.word	0x00000000
        /*0030*/ 	.short	0x0000
        /*0032*/ 	.short	0x0000
        /*0034*/ 	.byte	0x00, 0xf5, 0x21, 0x00


	//----- nvinfo : EIATTR_SPARSE_MMA_MASK
	.align		4
.L_29:
        /*0038*/ 	.byte	0x03, 0x50
        /*003a*/ 	.short	0x0000


	//----- nvinfo : EIATTR_MAXREG_COUNT
	.align		4
        /*003c*/ 	.byte	0x03, 0x1b
        /*003e*/ 	.short	0x00ff


	//----- nvinfo : EIATTR_MERCURY_ISA_VERSION
	.align		4
        /*0040*/ 	.byte	0x03, 0x5f
        /*0042*/ 	.short	0x0101


	//----- nvinfo : EIATTR_VRC_CTA_INIT_COUNT
	.align		4
        /*0044*/ 	.byte	0x02, 0x4a
	.zero		1
	.zero		1


	//----- nvinfo : EIATTR_EXIT_INSTR_OFFSETS
	.align		4
        /*0048*/ 	.byte	0x04, 0x1c
        /*004a*/ 	.short	(.L_31 - .L_30)


	//   ....[0]....
.L_30:
        /*004c*/ 	.word	0x000000d0


	//----- nvinfo : EIATTR_CBANK_PARAM_SIZE
	.align		4
.L_31:
        /*0050*/ 	.byte	0x03, 0x19
        /*0052*/ 	.short	0x0018


	//----- nvinfo : EIATTR_PARAM_CBANK
	.align		4
        /*0054*/ 	.byte	0x04, 0x0a
        /*0056*/ 	.short	(.L_33 - .L_32)
	.align		4
.L_32:
        /*0058*/ 	.word	index@(.nv.constant0._Z15add_vectors_gpuPKiS0_Pi)
        /*005c*/ 	.short	0x0380
        /*005e*/ 	.short	0x0018


	//----- nvinfo : EIATTR_SW_WAR
	.align		4
.L_33:
        /*0060*/ 	.byte	0x04, 0x36
        /*0062*/ 	.short	(.L_35 - .L_34)
.L_34:
        /*0064*/ 	.word	0x00000008
.L_35:


//--------------------- .nv.callgraph             --------------------------
	.section	.nv.callgraph,"",@"SHT_CUDA_CALLGRAPH"
	.align	4
	.sectionentsize	8
	.align		4
        /*0000*/ 	.word	0x00000000
	.align		4
        /*0004*/ 	.word	0xffffffff
	.align		4
        /*0008*/ 	.word	0x00000000
	.align		4
        /*000c*/ 	.word	0xfffffffe
	.align		4
        /*0010*/ 	.word	0x00000000
	.align		4
        /*0014*/ 	.word	0xfffffffd
	.align		4
        /*0018*/ 	.word	0x00000000
	.align		4
        /*001c*/ 	.word	0xfffffffc


//--------------------- .text._Z11gendata_gpuPi   --------------------------
	.section	.text._Z11gendata_gpuPi,"ax",@progbits
	.align	128
        .global         _Z11gendata_gpuPi
        .type           _Z11gendata_gpuPi,@function
        .size           _Z11gendata_gpuPi,(.L_x_2 - _Z11gendata_gpuPi)
        .other          _Z11gendata_gpuPi,@"STO_CUDA_ENTRY STV_DEFAULT"
_Z11gendata_gpuPi:
.text._Z11gendata_gpuPi:
[----:B------:R-:W-:Y:S01]  /*0000*/  LDC R1, c[0x0][0x37c] ;  /* 0x0000df00ff017b82 */ /* 0x000fe20000000800 */
[----:B------:R-:W0:Y:S07]  /*0010*/  S2R R5, SR_TID.X ;  /* 0x0000000000057919 */ /* 0x000e2e0000002100 */
[----:B------:R-:W0:Y:S01]  /*0020*/  LDC.64 R2, c[0x0][0x380] ;  /* 0x0000e000ff027b82 */ /* 0x000e220000000a00 */
[----:B------:R-:W1:Y:S01]  /*0030*/  LDCU.64 UR4, c[0x0][0x358] ;  /* 0x00006b00ff0477ac */ /* 0x000e620008000a00 */
[----:B0-----:R-:W-:-:S05]  /*0040*/  IMAD.WIDE.U32 R2, R5, 0x4, R2 ;  /* 0x0000000405027825 */ /* 0x001fca00078e0002 */
[----:B-1----:R-:W-:Y:S01]  /*0050*/  STG.E desc[UR4][R2.64], R5 ;  /* 0x0000000502007986 */ /* 0x002fe2000c101904 */
[----:B------:R-:W-:Y:S05]  /*0060*/  EXIT ;  /* 0x000000000000794d */ /* 0x000fea0003800000 */
.L_x_0:
[----:B------:R-:W-:-:S00]  /*0070*/  BRA `(.L_x_0) ;  /* 0xfffffffc00fc7947 */ /* 0x000fc0000383ffff */
[----:B------:R-:W-:-:S00]  /*0080*/  NOP ;  /* 0x0000000000007918 */ /* 0x000fc00000000000 */
[----:B------:R-:W-:-:S00]  /*0090*/  NOP ;  /* 0x0000000000007918 */ /* 0x000fc00000000000 */
[----:B------:R-:W-:-:S00]  /*00a0*/  NOP ;  /* 0x0000000000007918 */ /* 0x000fc00000000000 */
[----:B------:R-:W-:-:S00]  /*00b0*/  NOP ;  /* 0x0000000000007918 */ /* 0x000fc00000000000 */
[----:B------:R-:W-:-:S00]  /*00c0*/  NOP ;  /* 0x0000000000007918 */ /* 0x000fc00000000000 */
[----:B------:R-:W-:-:S00]  /*00d0*/  NOP ;  /* 0x0000000000007918 */ /* 0x000fc00000000000 */
[----:B------:R-:W-:-:S00]  /*00e0*/  NOP ;  /* 0x0000000000007918 */ /* 0x000fc00000000000 */
[----:B------:R-:W-:-:S00]  /*00f0*/  NOP ;  /* 0x0000000000007918 */ /* 0x000fc00000000000 */
.L_x_2:


//--------------------- .text._Z15add_vectors_gpuPKiS0_Pi --------------------------
	.section	.text._Z15add_vectors_gpuPKiS0_Pi,"ax",@progbits
	.align	128
        .global         _Z15add_vectors_gpuPKiS0_Pi
        .type           _Z15add_vectors_gpuPKiS0_Pi,@function
        .size           _Z15add_vectors_gpuPKiS0_Pi,(.L_x_3 - _Z15add_vectors_gpuPKiS0_Pi)
        .other          _Z15add_vectors_gpuPKiS0_Pi,@"STO_CUDA_ENTRY STV_DEFAULT"
_Z15add_vectors_gpuPKiS0_Pi:
.text._Z15add_vectors_gpuPKiS0_Pi:
[----:B------:R-:W-:Y:S01]  /*0000*/  LDC R1, c[0x0][0x37c] ;  /* 0x0000df00ff017b82 */ /* 0x000fe20000000800 */
[----:B------:R-:W0:Y:S07]  /*0010*/  S2R R9, SR_TID.X ;  /* 0x0000000000097919 */ /* 0x000e2e0000002100 */
[----:B------:R-:W0:Y:S01]  /*0020*/  LDC.64 R2, c[0x0][0x380] ;  /* 0x0000e000ff027b82 */ /* 0x000e220000000a00 */
[----:B------:R-:W1:Y:S07]  /*0030*/  LDCU.64 UR4, c[0x0][0x358] ;  /* 0x00006b00ff0477ac */ /* 0x000e6e0008000a00 */
[----:B------:R-:W2:Y:S08]  /*0040*/  LDC.64 R4, c[0x0][0x388] ;  /* 0x0000e200ff047b82 */ /* 0x000eb00000000a00 */
[----:B------:R-:W3:Y:S01]  /*0050*/  LDC.64 R6, c[0x0][0x390] ;  /* 0x0000e400ff067b82 */ /* 0x000ee20000000a00 */
[----:B0-----:R-:W-:-:S04]  /*0060*/  IMAD.WIDE.U32 R2, R9, 0x4, R2 ;  /* 0x0000000409027825 */ /* 0x001fc800078e0002 */
[C---:B--2---:R-:W-:Y:S02]  /*0070*/  IMAD.WIDE.U32 R4, R9.reuse, 0x4, R4 ;  /* 0x0000000409047825 */ /* 0x044fe400078e0004 */
[----:B-1----:R-:W2:Y:S04]  /*0080*/  LDG.E R2, desc[UR4][R2.64] ;  /* 0x0000000402027981 */ /* 0x002ea8000c1e1900 */
[----:B------:R-:W2:Y:S01]  /*0090*/  LDG.E R5, desc[UR4][R4.64] ;  /* 0x0000000404057981 */ /* 0x000ea2000c1e1900 */
[----:B---3--:R-:W-:Y:S01]  /*00a0*/  IMAD.WIDE.U32 R6, R9, 0x4, R6 ;  /* 0x0000000409067825 */ /* 0x008fe200078e0006 */
[----:B--2---:R-:W-:-:S05]  /*00b0*/  IADD3 R9, PT, PT, R2, R5, RZ ;  /* 0x0000000502097210 */ /* 0x004fca0007ffe0ff */
[----:B------:R-:W-:Y:S01]  /*00c0*/  STG.E desc[UR4][R6.64], R9 ;  /* 0x0000000906007986 */ /* 0x000fe2000c101904 */
[----:B------:R-:W-:Y:S05]  /*00d0*/  EXIT ;  /* 0x000000000000794d */ /* 0x000fea0003800000 */
.L_x_1:
        /* <DEDUP_REMOVED lines=10> */
.L_x_3:


//--------------------- .nv.shared.reserved.0     --------------------------
	.section	.nv.shared.reserved.0,"aw",@nobits
	.weak		__nv_reservedSMEM_offset_0_alias
	.size		__nv_reservedSMEM_offset_0_alias, 0, 64
	.other		__nv_reservedSMEM_offset_0_alias,@"STO_CUDA_RESERVED_SHARED STV_DEFAULT"
__nv_reservedSMEM_offset_0_alias:
	.zero		0
	.zero		64


//--------------------- .nv.constant0._Z11gendata_gpuPi --------------------------
	.section	.nv.constant0._Z11gendata_gpuPi,"a",@progbits
	.sectionflags	@""
	.align	4
.nv.constant0._Z11gendata_gpuPi:
	.zero		904


//--------------------- .nv.constant0._Z15add_vectors_gpuPKiS0_Pi --------------------------
	.section	.nv.constant0._Z15add_vectors_gpuPKiS0_Pi,"a",@progbits
	.sectionflags	@""
	.align	4
.nv.constant0._Z15add_vectors_gpuPKiS0_Pi:
	.zero		920


//--------------------- SYMBOLS --------------------------

	.type		.nv.reservedSmem.offset0,@object
	.size		.nv.reservedSmem.offset0,0x4
